	.headerflags	@"EF_CUDA_TEXMODE_UNIFIED EF_CUDA_64BIT_ADDRESS EF_CUDA_ACCELERATORS EF_CUDA_SM90 EF_CUDA_VIRTUAL_SM(EF_CUDA_SM90)"
	.elftype	@"ET_EXEC"


//--------------------- .nv.info                  --------------------------
	.section	.nv.info,"",@"SHT_CUDA_INFO"
	.align	4


	//----- nvinfo : EIATTR_REGCOUNT
	.align		4
        /*0000*/ 	.byte	0x04, 0x2f
        /*0002*/ 	.short	(.L_3 - .L_2)
	.align		4
.L_2:
        /*0004*/ 	.word	index@(triton_poi_fused__native_batch_norm_legit_no_training_32)
        /*0008*/ 	.word	0x00000016


	//----- nvinfo : EIATTR_MIN_STACK_SIZE
	.align		4
.L_3:
        /*000c*/ 	.byte	0x04, 0x12
        /*000e*/ 	.short	(.L_5 - .L_4)
	.align		4
.L_4:
        /*0010*/ 	.word	index@(triton_poi_fused__native_batch_norm_legit_no_training_32)
        /*0014*/ 	.word	0x00000000


	//----- nvinfo : EIATTR_FRAME_SIZE
	.align		4
.L_5:
        /*0018*/ 	.byte	0x04, 0x11
        /*001a*/ 	.short	(.L_7 - .L_6)
	.align		4
.L_6:
        /*001c*/ 	.word	index@(triton_poi_fused__native_batch_norm_legit_no_training_32)
        /*0020*/ 	.word	0x00000000


	//----- nvinfo : EIATTR_MIN_STACK_SIZE
	.align		4
.L_7:
        /*0024*/ 	.byte	0x04, 0x12
        /*0026*/ 	.short	(.L_9 - .L_8)
	.align		4
.L_8:
        /*0028*/ 	.word	index@(triton_poi_fused__native_batch_norm_legit_no_training_32)
        /*002c*/ 	.word	0x00000000
.L_9:


//--------------------- .nv.info.triton_poi_fused__native_batch_norm_legit_no_training_32 --------------------------
	.section	.nv.info.triton_poi_fused__native_batch_norm_legit_no_training_32,"",@"SHT_CUDA_INFO"
	.sectionflags	@""
	.align	4


	//----- nvinfo : EIATTR_CUDA_API_VERSION
	.align		4
        /*0000*/ 	.byte	0x04, 0x37
        /*0002*/ 	.short	(.L_11 - .L_10)
.L_10:
        /*0004*/ 	.word	0x0000007c


	//----- nvinfo : EIATTR_KPARAM_INFO
	.align		4
.L_11:
        /*0008*/ 	.byte	0x04, 0x17
        /*000a*/ 	.short	(.L_13 - .L_12)
.L_12:
        /*000c*/ 	.word	0x00000000
        /*0010*/ 	.short	0x0006
        /*0012*/ 	.short	0x0030
        /*0014*/ 	.byte	0x00, 0xf0, 0x11, 0x00


	//----- nvinfo : EIATTR_KPARAM_INFO
	.align		4
.L_13:
        /*0018*/ 	.byte	0x04, 0x17
        /*001a*/ 	.short	(.L_15 - .L_14)
.L_14:
        /*001c*/ 	.word	0x00000000
        /*0020*/ 	.short	0x0005
        /*0022*/ 	.short	0x0028
        /*0024*/ 	.byte	0x00, 0xf4, 0x21, 0x00


	//----- nvinfo : EIATTR_KPARAM_INFO
	.align		4
.L_15:
        /*0028*/ 	.byte	0x04, 0x17
        /*002a*/ 	.short	(.L_17 - .L_16)
.L_16:
        /*002c*/ 	.word	0x00000000
        /*0030*/ 	.short	0x0004
        /*0032*/ 	.short	0x0020
        /*0034*/ 	.byte	0x00, 0xf4, 0x21, 0x00


	//----- nvinfo : EIATTR_KPARAM_INFO
	.align		4
.L_17:
        /*0038*/ 	.byte	0x04, 0x17
        /*003a*/ 	.short	(.L_19 - .L_18)
.L_18:
        /*003c*/ 	.word	0x00000000
        /*0040*/ 	.short	0x0003
        /*0042*/ 	.short	0x0018
        /*0044*/ 	.byte	0x00, 0xf4, 0x21, 0x00


	//----- nvinfo : EIATTR_KPARAM_INFO
	.align		4
.L_19:
        /*0048*/ 	.byte	0x04, 0x17
        /*004a*/ 	.short	(.L_21 - .L_20)
.L_20:
        /*004c*/ 	.word	0x00000000
        /*0050*/ 	.short	0x0002
        /*0052*/ 	.short	0x0010
        /*0054*/ 	.byte	0x00, 0xf4, 0x21, 0x00


	//----- nvinfo : EIATTR_KPARAM_INFO
	.align		4
.L_21:
        /*0058*/ 	.byte	0x04, 0x17
        /*005a*/ 	.short	(.L_23 - .L_22)
.L_22:
        /*005c*/ 	.word	0x00000000
        /*0060*/ 	.short	0x0001
        /*0062*/ 	.short	0x0008
        /*0064*/ 	.byte	0x00, 0xf4, 0x21, 0x00


	//----- nvinfo : EIATTR_KPARAM_INFO
	.align		4
.L_23:
        /*0068*/ 	.byte	0x04, 0x17
        /*006a*/ 	.short	(.L_25 - .L_24)
.L_24:
        /*006c*/ 	.word	0x00000000
        /*0070*/ 	.short	0x0000
        /*0072*/ 	.short	0x0000
        /*0074*/ 	.byte	0x00, 0xf4, 0x21, 0x00


	//----- nvinfo : EIATTR_SPARSE_MMA_MASK
	.align		4
.L_25:
        /*0078*/ 	.byte	0x03, 0x50
        /*007a*/ 	.short	0x0000


	//----- nvinfo : EIATTR_MAXREG_COUNT
	.align		4
        /*007c*/ 	.byte	0x03, 0x1b
        /*007e*/ 	.short	0x00ff


	//----- nvinfo : EIATTR_EXIT_INSTR_OFFSETS
	.align		4
        /*0080*/ 	.byte	0x04, 0x1c
        /*0082*/ 	.short	(.L_27 - .L_26)


	//   ....[0]....
.L_26:
        /*0084*/ 	.word	0x000003e0


	//   ....[1]....
        /*0088*/ 	.word	0x00000400


	//----- nvinfo : EIATTR_REQNTID
	.align		4
.L_27:
        /*008c*/ 	.byte	0x04, 0x10
        /*008e*/ 	.short	(.L_29 - .L_28)
.L_28:
        /*0090*/ 	.word	0x00000080
        /*0094*/ 	.word	0x00000001
        /*0098*/ 	.word	0x00000001


	//----- nvinfo : EIATTR_CBANK_PARAM_SIZE
	.align		4
.L_29:
        /*009c*/ 	.byte	0x03, 0x19
        /*009e*/ 	.short	0x0034


	//----- nvinfo : EIATTR_PARAM_CBANK
	.align		4
        /*00a0*/ 	.byte	0x04, 0x0a
        /*00a2*/ 	.short	(.L_31 - .L_30)
	.align		4
.L_30:
        /*00a4*/ 	.word	index@(.nv.constant0.triton_poi_fused__native_batch_norm_legit_no_training_32)
        /*00a8*/ 	.short	0x0210
        /*00aa*/ 	.short	0x0034


	//----- nvinfo : EIATTR_SW_WAR
	.align		4
.L_31:
        /*00ac*/ 	.byte	0x04, 0x36
        /*00ae*/ 	.short	(.L_33 - .L_32)
.L_32:
        /*00b0*/ 	.word	0x00000008
.L_33:


//--------------------- .nv.callgraph             --------------------------
	.section	.nv.callgraph,"",@"SHT_CUDA_CALLGRAPH"
	.align	4
	.sectionentsize	8
	.align		4
        /*0000*/ 	.word	0x00000000
	.align		4
        /*0004*/ 	.word	0xffffffff
	.align		4
        /*0008*/ 	.word	0x00000000
	.align		4
        /*000c*/ 	.word	0xfffffffe
	.align		4
        /*0010*/ 	.word	0x00000000
	.align		4
        /*0014*/ 	.word	0xfffffffd
	.align		4
        /*0018*/ 	.word	0x00000000
	.align		4
        /*001c*/ 	.word	0xfffffffc


//--------------------- .nv.constant4             --------------------------
	.section	.nv.constant4,"a",@progbits
	.align	8
	.align		8
.nv.constant4:
        /*0000*/ 	.dword	_$_str
	.align		8
        /*0008*/ 	.dword	_$_str_$_2


//--------------------- .text.triton_poi_fused__native_batch_norm_legit_no_training_32 --------------------------
	.section	.text.triton_poi_fused__native_batch_norm_legit_no_training_32,"ax",@progbits
	.align	128
        .global         triton_poi_fused__native_batch_norm_legit_no_training_32
        .type           triton_poi_fused__native_batch_norm_legit_no_training_32,@function
        .size           triton_poi_fused__native_batch_norm_legit_no_training_32,(.L_x_1 - triton_poi_fused__native_batch_norm_legit_no_training_32)
        .other          triton_poi_fused__native_batch_norm_legit_no_training_32,@"STO_CUDA_ENTRY STV_DEFAULT"
triton_poi_fused__native_batch_norm_legit_no_training_32:
.text.triton_poi_fused__native_batch_norm_legit_no_training_32:
[----:B------:R-:W0:Y:S01]  /*0000*/  LDC R1, c[0x0][0x28] ;  /* 0x00000a00ff017b82 */ /* 0x000e220000000800 */
[----:B------:R-:W1:Y:S07]  /*0010*/  S2R R0, SR_TID.X ;  /* 0x0000000000007919 */ /* 0x000e6e0000002100 */
[----:B------:R-:W2:Y:S01]  /*0020*/  LDC.64 R8, c[0x0][0x220] ;  /* 0x00008800ff087b82 */ /* 0x000ea20000000a00 */
[----:B------:R-:W-:Y:S01]  /*0030*/  ULDC.64 UR4, c[0x0][0x208] ;  /* 0x0000820000047ab9 */ /* 0x000fe20000000a00 */
[----:B------:R-:W3:Y:S06]  /*0040*/  S2R R5, SR_CTAID.X ;  /* 0x0000000000057919 */ /* 0x000eec0000002500 */
[----:B------:R-:W4:Y:S08]  /*0050*/  LDC.64 R12, c[0x0][0x210] ;  /* 0x00008400ff0c7b82 */ /* 0x000f300000000a00 */
[----:B------:R-:W5:Y:S08]  /*0060*/  LDC.64 R14, c[0x0][0x218] ;  /* 0x00008600ff0e7b82 */ /* 0x000f700000000a00 */
[----:B------:R-:W5:Y:S01]  /*0070*/  LDC.64 R16, c[0x0][0x228] ;  /* 0x00008a00ff107b82 */ /* 0x000f620000000a00 */
[----:B-1----:R-:W-:-:S07]  /*0080*/  SHF.L.U32 R0, R0, 0x1, RZ ;  /* 0x0000000100007819 */ /* 0x002fce00000006ff */
[----:B------:R-:W1:Y:S01]  /*0090*/  LDC.64 R18, c[0x0][0x230] ;  /* 0x00008c00ff127b82 */ /* 0x000e620000000a00 */
[----:B---3--:R-:W-:Y:S02]  /*00a0*/  SHF.R.S32.HI R3, RZ, 0x17, R5 ;  /* 0x00000017ff037819 */ /* 0x008fe40000011405 */
[----:B------:R-:W-:Y:S02]  /*00b0*/  LOP3.LUT R0, R0, 0xfe, RZ, 0xc0, !PT ;  /* 0x000000fe00007812 */ /* 0x000fe400078ec0ff */
[----:B------:R-:W-:Y:S02]  /*00c0*/  SGXT R3, R3, 0x1 ;  /* 0x000000010303781a */ /* 0x000fe40000000200 */
[----:B------:R-:W-:-:S04]  /*00d0*/  LEA R0, R5, R0, 0x8 ;  /* 0x0000000005007211 */ /* 0x000fc800078e40ff */
[----:B------:R-:W-:Y:S02]  /*00e0*/  LEA.HI R3, R3, R0, RZ, 0x9 ;  /* 0x0000000003037211 */ /* 0x000fe400078f48ff */
[----:B------:R-:W-:Y:S02]  /*00f0*/  ISETP.GE.AND P4, PT, R0, 0x800, PT ;  /* 0x000008000000780c */ /* 0x000fe40003f86270 */
[----:B------:R-:W-:-:S04]  /*0100*/  LOP3.LUT R3, R3, 0xfffffe00, RZ, 0xc0, !PT ;  /* 0xfffffe0003037812 */ /* 0x000fc800078ec0ff */
[----:B------:R-:W-:Y:S02]  /*0110*/  IADD3 R11, R0, -R3, RZ ;  /* 0x80000003000b7210 */ /* 0x000fe40007ffe0ff */
[----:B------:R-:W-:-:S03]  /*0120*/  CS2R R2, SRZ ;  /* 0x0000000000027805 */ /* 0x000fc6000001ff00 */
[----:B--2---:R-:W-:-:S05]  /*0130*/  IMAD.WIDE R8, R11, 0x4, R8 ;  /* 0x000000040b087825 */ /* 0x004fca00078e0208 */
[----:B------:R2:W3:Y:S01]  /*0140*/  @!P4 LDG.E.EL.64 R2, desc[UR4][R8.64] ;  /* 0x000000040802c981 */ /* 0x0004e2000c2e1b00 */
[----:B------:R-:W-:Y:S02]  /*0150*/  CS2R R4, SRZ ;  /* 0x0000000000047805 */ /* 0x000fe4000001ff00 */
[----:B------:R-:W-:Y:S01]  /*0160*/  CS2R R6, SRZ ;  /* 0x0000000000067805 */ /* 0x000fe2000001ff00 */
[----:B----4-:R-:W-:-:S04]  /*0170*/  IMAD.WIDE R12, R0, 0x4, R12 ;  /* 0x00000004000c7825 */ /* 0x010fc800078e020c */
[C---:B-----5:R-:W-:Y:S01]  /*0180*/  IMAD.WIDE R14, R11.reuse, 0x4, R14 ;  /* 0x000000040b0e7825 */ /* 0x060fe200078e020e */
[----:B------:R-:W4:Y:S04]  /*0190*/  @!P4 LDG.E.64 R4, desc[UR4][R12.64] ;  /* 0x000000040c04c981 */ /* 0x000f28000c1e1b00 */
[----:B------:R5:W4:Y:S01]  /*01a0*/  @!P4 LDG.E.EL.64 R6, desc[UR4][R14.64] ;  /* 0x000000040e06c981 */ /* 0x000b22000c2e1b00 */
[----:B0-----:R-:W-:Y:S01]  /*01b0*/  IMAD.WIDE R16, R11, 0x4, R16 ;  /* 0x000000040b107825 */ /* 0x001fe200078e0210 */
[----:B--2---:R-:W-:-:S03]  /*01c0*/  CS2R R8, SRZ ;  /* 0x0000000000087805 */ /* 0x004fc6000001ff00 */
[----:B-1----:R-:W-:Y:S01]  /*01d0*/  IMAD.WIDE R18, R11, 0x4, R18 ;  /* 0x000000040b127825 */ /* 0x002fe200078e0212 */
[----:B------:R-:W-:-:S04]  /*01e0*/  CS2R R10, SRZ ;  /* 0x00000000000a7805 */ /* 0x000fc8000001ff00 */
[----:B------:R-:W2:Y:S04]  /*01f0*/  @!P4 LDG.E.EL.64 R8, desc[UR4][R18.64] ;  /* 0x000000041208c981 */ /* 0x000ea8000c2e1b00 */
[----:B------:R-:W2:Y:S01]  /*0200*/  @!P4 LDG.E.EL.64 R10, desc[UR4][R16.64] ;  /* 0x00000004100ac981 */ /* 0x000ea2000c2e1b00 */
[----:B-----5:R-:W-:Y:S01]  /*0210*/  HFMA2.MMA R15, -RZ, RZ, 1.625, 0 ;  /* 0x3e800000ff0f7435 */ /* 0x020fe200000001ff */
[----:B---3--:R-:W-:Y:S01]  /*0220*/  FADD R2, R2, 9.9999997473787516356e-06 ;  /* 0x3727c5ac02027421 */ /* 0x008fe20000000000 */
[----:B------:R-:W-:-:S03]  /*0230*/  FADD R12, R3, 9.9999997473787516356e-06 ;  /* 0x3727c5ac030c7421 */ /* 0x000fc60000000000 */
[----:B------:R0:W1:Y:S08]  /*0240*/  MUFU.SQRT R13, R2 ;  /* 0x00000002000d7308 */ /* 0x0000700000002000 */
[----:B------:R-:W3:Y:S01]  /*0250*/  MUFU.SQRT R14, R12 ;  /* 0x0000000c000e7308 */ /* 0x000ee20000002000 */
[----:B0-----:R-:W0:Y:S01]  /*0260*/  LDC.64 R2, c[0x0][0x238] ;  /* 0x00008e00ff027b82 */ /* 0x001e220000000a00 */
[----:B-1----:R-:W-:-:S02]  /*0270*/  FSETP.GT.AND P0, PT, R13, 8.50705917302346158658e+37, PT ;  /* 0x7e8000000d00780b */ /* 0x002fc40003f04000 */
[----:B------:R-:W-:Y:S02]  /*0280*/  FSETP.GEU.AND P2, PT, R13, 1.175494350822287508e-38, PT ;  /* 0x008000000d00780b */ /* 0x000fe40003f4e000 */
[C---:B---3--:R-:W-:Y:S02]  /*0290*/  FSETP.GT.AND P1, PT, R14.reuse, 8.50705917302346158658e+37, PT ;  /* 0x7e8000000e00780b */ /* 0x048fe40003f24000 */
[----:B------:R-:W-:-:S07]  /*02a0*/  FSETP.GEU.AND P3, PT, R14, 1.175494350822287508e-38, PT ;  /* 0x008000000e00780b */ /* 0x000fce0003f6e000 */
[----:B------:R-:W-:-:S04]  /*02b0*/  @P0 FMUL R13, R13, 0.25 ;  /* 0x3e8000000d0d0820 */ /* 0x000fc80000400000 */
[----:B------:R-:W-:Y:S01]  /*02c0*/  @!P2 FMUL R13, R13, 16777216 ;  /* 0x4b8000000d0da820 */ /* 0x000fe20000400000 */
[----:B------:R-:W-:-:S04]  /*02d0*/  @P1 FMUL R14, R14, 0.25 ;  /* 0x3e8000000e0e1820 */ /* 0x000fc80000400000 */
[----:B------:R-:W-:Y:S01]  /*02e0*/  @!P3 FMUL R14, R14, 16777216 ;  /* 0x4b8000000e0eb820 */ /* 0x000fe20000400000 */
[----:B------:R-:W1:Y:S01]  /*02f0*/  MUFU.RCP R13, R13 ;  /* 0x0000000d000d7308 */ /* 0x000e620000001000 */
[----:B------:R-:W-:-:S07]  /*0300*/  FSEL R12, R15, 1, P0 ;  /* 0x3f8000000f0c7808 */ /* 0x000fce0000000000 */
[----:B------:R-:W3:Y:S01]  /*0310*/  MUFU.RCP R14, R14 ;  /* 0x0000000e000e7308 */ /* 0x000ee20000001000 */
[----:B------:R-:W-:Y:S01]  /*0320*/  FSEL R15, R15, 1, P1 ;  /* 0x3f8000000f0f7808 */ /* 0x000fe20000800000 */
[----:B------:R-:W-:Y:S01]  /*0330*/  @!P2 FMUL R12, R12, 16777216 ;  /* 0x4b8000000c0ca820 */ /* 0x000fe20000400000 */
[----:B----4-:R-:W-:-:S03]  /*0340*/  FADD R4, -R6, R4 ;  /* 0x0000000406047221 */ /* 0x010fc60000000100 */
[----:B------:R-:W-:Y:S01]  /*0350*/  @!P3 FMUL R15, R15, 16777216 ;  /* 0x4b8000000f0fb820 */ /* 0x000fe20000400000 */
[----:B------:R-:W-:Y:S01]  /*0360*/  FADD R5, -R7, R5 ;  /* 0x0000000507057221 */ /* 0x000fe20000000100 */
[----:B-1----:R-:W-:Y:S02]  /*0370*/  FMUL R13, R13, R12 ;  /* 0x0000000c0d0d7220 */ /* 0x002fe40000400000 */
[----:B---3--:R-:W-:Y:S02]  /*0380*/  FMUL R6, R14, R15 ;  /* 0x0000000f0e067220 */ /* 0x008fe40000400000 */
[----:B------:R-:W-:Y:S02]  /*0390*/  FMUL R13, R4, R13 ;  /* 0x0000000d040d7220 */ /* 0x000fe40000400000 */
[----:B------:R-:W-:Y:S01]  /*03a0*/  FMUL R6, R5, R6 ;  /* 0x0000000605067220 */ /* 0x000fe20000400000 */
[----:B0-----:R-:W-:-:S04]  /*03b0*/  IMAD.WIDE R2, R0, 0x4, R2 ;  /* 0x0000000400027825 */ /* 0x001fc800078e0202 */
[----:B--2---:R-:W-:Y:S01]  /*03c0*/  FFMA R8, R13, R10, R8 ;  /* 0x0000000a0d087223 */ /* 0x004fe20000000008 */
[----:B------:R-:W-:Y:S01]  /*03d0*/  FFMA R9, R6, R11, R9 ;  /* 0x0000000b06097223 */ /* 0x000fe20000000009 */
[----:B------:R-:W-:Y:S06]  /*03e0*/  @P4 EXIT ;  /* 0x000000000000494d */ /* 0x000fec0003800000 */
[----:B------:R-:W-:Y:S01]  /*03f0*/  STG.E.64 desc[UR4][R2.64], R8 ;  /* 0x0000000802007986 */ /* 0x000fe2000c101b04 */
[----:B------:R-:W-:Y:S05]  /*0400*/  EXIT ;  /* 0x000000000000794d */ /* 0x000fea0003800000 */
.L_x_0:
[----:B------:R-:W-:-:S00]  /*0410*/  BRA `(.L_x_0) ;  /* 0xfffffffc00fc7947 */ /* 0x000fc0000383ffff */
[----:B------:R-:W-:-:S00]  /*0420*/  NOP ;  /* 0x0000000000007918 */ /* 0x000fc00000000000 */
        /* <DEDUP_REMOVED lines=13> */
.L_x_1:


//--------------------- .nv.global.init           --------------------------
	.section	.nv.global.init,"aw",@progbits
.nv.global.init:
	.type		_$_str,@object
	.size		_$_str,(_$_str_$_2 - _$_str)
_$_str:
        /*0000*/ 	.byte	0x5f, 0x5f, 0x43, 0x55, 0x44, 0x41, 0x5f, 0x46, 0x54, 0x5a, 0x00
	.type		_$_str_$_2,@object
	.size		_$_str_$_2,(.L_1 - _$_str_$_2)
_$_str_$_2:
        /*000b*/ 	.byte	0x5f, 0x5f, 0x43, 0x55, 0x44, 0x41, 0x5f, 0x50, 0x52, 0x45, 0x43, 0x5f, 0x53, 0x51, 0x52, 0x54
        /*001b*/ 	.byte	0x00
.L_1:


//--------------------- .nv.constant0.triton_poi_fused__native_batch_norm_legit_no_training_32 --------------------------
	.section	.nv.constant0.triton_poi_fused__native_batch_norm_legit_no_training_32,"a",@progbits
	.sectionflags	@""
	.align	4
.nv.constant0.triton_poi_fused__native_batch_norm_legit_no_training_32:
	.zero		580
